	.headerflags	@"EF_CUDA_TEXMODE_UNIFIED EF_CUDA_64BIT_ADDRESS EF_CUDA_ACCELERATORS EF_CUDA_SM90 EF_CUDA_VIRTUAL_SM(EF_CUDA_SM90)"
	.elftype	@"ET_EXEC"


//--------------------- .nv.info                  --------------------------
	.section	.nv.info,"",@"SHT_CUDA_INFO"
	.align	4


	//----- nvinfo : EIATTR_REGCOUNT
	.align		4
        /*0000*/ 	.byte	0x04, 0x2f
        /*0002*/ 	.short	(.L_1 - .L_0)
	.align		4
.L_0:
        /*0004*/ 	.word	index@(triton_poi_fused_relu_3)
        /*0008*/ 	.word	0x00000010


	//----- nvinfo : EIATTR_MIN_STACK_SIZE
	.align		4
.L_1:
        /*000c*/ 	.byte	0x04, 0x12
        /*000e*/ 	.short	(.L_3 - .L_2)
	.align		4
.L_2:
        /*0010*/ 	.word	index@(triton_poi_fused_relu_3)
        /*0014*/ 	.word	0x00000000


	//----- nvinfo : EIATTR_FRAME_SIZE
	.align		4
.L_3:
        /*0018*/ 	.byte	0x04, 0x11
        /*001a*/ 	.short	(.L_5 - .L_4)
	.align		4
.L_4:
        /*001c*/ 	.word	index@(triton_poi_fused_relu_3)
        /*0020*/ 	.word	0x00000000


	//----- nvinfo : EIATTR_MIN_STACK_SIZE
	.align		4
.L_5:
        /*0024*/ 	.byte	0x04, 0x12
        /*0026*/ 	.short	(.L_7 - .L_6)
	.align		4
.L_6:
        /*0028*/ 	.word	index@(triton_poi_fused_relu_3)
        /*002c*/ 	.word	0x00000000
.L_7:


//--------------------- .nv.info.triton_poi_fused_relu_3 --------------------------
	.section	.nv.info.triton_poi_fused_relu_3,"",@"SHT_CUDA_INFO"
	.sectionflags	@""
	.align	4


	//----- nvinfo : EIATTR_CUDA_API_VERSION
	.align		4
        /*0000*/ 	.byte	0x04, 0x37
        /*0002*/ 	.short	(.L_9 - .L_8)
.L_8:
        /*0004*/ 	.word	0x0000007c


	//----- nvinfo : EIATTR_KPARAM_INFO
	.align		4
.L_9:
        /*0008*/ 	.byte	0x04, 0x17
        /*000a*/ 	.short	(.L_11 - .L_10)
.L_10:
        /*000c*/ 	.word	0x00000000
        /*0010*/ 	.short	0x0004
        /*0012*/ 	.short	0x0020
        /*0014*/ 	.byte	0x00, 0xf0, 0x11, 0x00


	//----- nvinfo : EIATTR_KPARAM_INFO
	.align		4
.L_11:
        /*0018*/ 	.byte	0x04, 0x17
        /*001a*/ 	.short	(.L_13 - .L_12)
.L_12:
        /*001c*/ 	.word	0x00000000
        /*0020*/ 	.short	0x0003
        /*0022*/ 	.short	0x0018
        /*0024*/ 	.byte	0x00, 0xf4, 0x21, 0x00


	//----- nvinfo : EIATTR_KPARAM_INFO
	.align		4
.L_13:
        /*0028*/ 	.byte	0x04, 0x17
        /*002a*/ 	.short	(.L_15 - .L_14)
.L_14:
        /*002c*/ 	.word	0x00000000
        /*0030*/ 	.short	0x0002
        /*0032*/ 	.short	0x0010
        /*0034*/ 	.byte	0x00, 0xf4, 0x21, 0x00


	//----- nvinfo : EIATTR_KPARAM_INFO
	.align		4
.L_15:
        /*0038*/ 	.byte	0x04, 0x17
        /*003a*/ 	.short	(.L_17 - .L_16)
.L_16:
        /*003c*/ 	.word	0x00000000
        /*0040*/ 	.short	0x0001
        /*0042*/ 	.short	0x0008
        /*0044*/ 	.byte	0x00, 0xf4, 0x21, 0x00


	//----- nvinfo : EIATTR_KPARAM_INFO
	.align		4
.L_17:
        /*0048*/ 	.byte	0x04, 0x17
        /*004a*/ 	.short	(.L_19 - .L_18)
.L_18:
        /*004c*/ 	.word	0x00000000
        /*0050*/ 	.short	0x0000
        /*0052*/ 	.short	0x0000
        /*0054*/ 	.byte	0x00, 0xf4, 0x21, 0x00


	//----- nvinfo : EIATTR_SPARSE_MMA_MASK
	.align		4
.L_19:
        /*0058*/ 	.byte	0x03, 0x50
        /*005a*/ 	.short	0x0000


	//----- nvinfo : EIATTR_MAXREG_COUNT
	.align		4
        /*005c*/ 	.byte	0x03, 0x1b
        /*005e*/ 	.short	0x00ff


	//----- nvinfo : EIATTR_EXIT_INSTR_OFFSETS
	.align		4
        /*0060*/ 	.byte	0x04, 0x1c
        /*0062*/ 	.short	(.L_21 - .L_20)


	//   ....[0]....
.L_20:
        /*0064*/ 	.word	0x000001a0


	//----- nvinfo : EIATTR_REQNTID
	.align		4
.L_21:
        /*0068*/ 	.byte	0x04, 0x10
        /*006a*/ 	.short	(.L_23 - .L_22)
.L_22:
        /*006c*/ 	.word	0x00000080
        /*0070*/ 	.word	0x00000001
        /*0074*/ 	.word	0x00000001


	//----- nvinfo : EIATTR_CBANK_PARAM_SIZE
	.align		4
.L_23:
        /*0078*/ 	.byte	0x03, 0x19
        /*007a*/ 	.short	0x0024


	//----- nvinfo : EIATTR_PARAM_CBANK
	.align		4
        /*007c*/ 	.byte	0x04, 0x0a
        /*007e*/ 	.short	(.L_25 - .L_24)
	.align		4
.L_24:
        /*0080*/ 	.word	index@(.nv.constant0.triton_poi_fused_relu_3)
        /*0084*/ 	.short	0x0210
        /*0086*/ 	.short	0x0024


	//----- nvinfo : EIATTR_SW_WAR
	.align		4
.L_25:
        /*0088*/ 	.byte	0x04, 0x36
        /*008a*/ 	.short	(.L_27 - .L_26)
.L_26:
        /*008c*/ 	.word	0x00000008
.L_27:


//--------------------- .nv.callgraph             --------------------------
	.section	.nv.callgraph,"",@"SHT_CUDA_CALLGRAPH"
	.align	4
	.sectionentsize	8
	.align		4
        /*0000*/ 	.word	0x00000000
	.align		4
        /*0004*/ 	.word	0xffffffff
	.align		4
        /*0008*/ 	.word	0x00000000
	.align		4
        /*000c*/ 	.word	0xfffffffe
	.align		4
        /*0010*/ 	.word	0x00000000
	.align		4
        /*0014*/ 	.word	0xfffffffd
	.align		4
        /*0018*/ 	.word	0x00000000
	.align		4
        /*001c*/ 	.word	0xfffffffc


//--------------------- .text.triton_poi_fused_relu_3 --------------------------
	.section	.text.triton_poi_fused_relu_3,"ax",@progbits
	.align	128
        .global         triton_poi_fused_relu_3
        .type           triton_poi_fused_relu_3,@function
        .size           triton_poi_fused_relu_3,(.L_x_1 - triton_poi_fused_relu_3)
        .other          triton_poi_fused_relu_3,@"STO_CUDA_ENTRY STV_DEFAULT"
triton_poi_fused_relu_3:
.text.triton_poi_fused_relu_3:
[----:B------:R-:W-:Y:S01]  /*0000*/  LDC R1, c[0x0][0x28] ;  /* 0x00000a00ff017b82 */ /* 0x000fe20000000800 */
[----:B------:R-:W1:Y:S07]  /*0010*/  S2R R0, SR_TID.X ;  /* 0x0000000000007919 */ /* 0x000e6e0000002100 */
[----:B------:R-:W2:Y:S01]  /*0020*/  LDC.64 R2, c[0x0][0x210] ;  /* 0x00008400ff027b82 */ /* 0x000ea20000000a00 */
[----:B------:R-:W-:Y:S01]  /*0030*/  ULDC.64 UR4, c[0x0][0x208] ;  /* 0x0000820000047ab9 */ /* 0x000fe20000000a00 */
[----:B------:R-:W3:Y:S06]  /*0040*/  S2R R11, SR_CTAID.X ;  /* 0x00000000000b7919 */ /* 0x000eec0000002500 */
[----:B------:R-:W4:Y:S08]  /*0050*/  LDC.64 R4, c[0x0][0x218] ;  /* 0x00008600ff047b82 */ /* 0x000f300000000a00 */
[----:B------:R-:W5:Y:S01]  /*0060*/  LDC.64 R6, c[0x0][0x220] ;  /* 0x00008800ff067b82 */ /* 0x000f620000000a00 */
[----:B-1----:R-:W-:-:S02]  /*0070*/  LOP3.LUT R0, R0, 0x7f, RZ, 0xc0, !PT ;  /* 0x0000007f00007812 */ /* 0x002fc400078ec0ff */
[----:B---3--:R-:W-:Y:S02]  /*0080*/  SHF.R.S32.HI R8, RZ, 0x18, R11 ;  /* 0x00000018ff087819 */ /* 0x008fe4000001140b */
[----:B------:R-:W-:Y:S02]  /*0090*/  LEA R11, R11, R0, 0x7 ;  /* 0x000000000b0b7211 */ /* 0x000fe400078e38ff */
[----:B------:R-:W-:-:S03]  /*00a0*/  SGXT R0, R8, 0x1 ;  /* 0x000000010800781a */ /* 0x000fc60000000200 */
[----:B--2---:R-:W-:Y:S01]  /*00b0*/  IMAD.WIDE R2, R11, 0x4, R2 ;  /* 0x000000040b027825 */ /* 0x004fe200078e0202 */
[----:B------:R-:W-:-:S04]  /*00c0*/  LEA.HI R0, R0, R11, RZ, 0x2 ;  /* 0x0000000b00007211 */ /* 0x000fc800078f10ff */
[----:B------:R-:W-:Y:S01]  /*00d0*/  SHF.R.S32.HI R9, RZ, 0x2, R0 ;  /* 0x00000002ff097819 */ /* 0x000fe20000011400 */
[----:B------:R-:W2:Y:S04]  /*00e0*/  LDG.E R2, desc[UR4][R2.64] ;  /* 0x0000000402027981 */ /* 0x000ea8000c1e1900 */
[----:B----4-:R-:W-:-:S04]  /*00f0*/  IMAD.WIDE R4, R9, 0x4, R4 ;  /* 0x0000000409047825 */ /* 0x010fc800078e0204 */
[----:B-----5:R-:W-:Y:S02]  /*0100*/  IMAD.WIDE R6, R9, 0x4, R6 ;  /* 0x0000000409067825 */ /* 0x020fe400078e0206 */
[----:B------:R-:W2:Y:S01]  /*0110*/  LDG.E.EL R5, desc[UR4][R4.64] ;  /* 0x0000000404057981 */ /* 0x000ea2000c2e1900 */
[----:B------:R-:W1:Y:S03]  /*0120*/  LDC.64 R8, c[0x0][0x228] ;  /* 0x00008a00ff087b82 */ /* 0x000e660000000a00 */
[----:B------:R-:W3:Y:S01]  /*0130*/  LDG.E.EL R6, desc[UR4][R6.64] ;  /* 0x0000000406067981 */ /* 0x000ee2000c2e1900 */
[----:B-1----:R-:W-:-:S04]  /*0140*/  IMAD.WIDE R8, R11, 0x4, R8 ;  /* 0x000000040b087825 */ /* 0x002fc800078e0208 */
[----:B--2---:R-:W-:-:S04]  /*0150*/  FADD R13, R2, -R5 ;  /* 0x80000005020d7221 */ /* 0x004fc80000000000 */
[----:B---3--:R-:W-:-:S05]  /*0160*/  FMUL R13, R6, R13 ;  /* 0x0000000d060d7220 */ /* 0x008fca0000400000 */
[----:B------:R-:W-:-:S04]  /*0170*/  FSETP.GEU.AND P0, PT, R13, RZ, PT ;  /* 0x000000ff0d00720b */ /* 0x000fc80003f0e000 */
[----:B------:R-:W-:-:S05]  /*0180*/  FSEL R13, R13, RZ, P0 ;  /* 0x000000ff0d0d7208 */ /* 0x000fca0000000000 */
[----:B------:R-:W-:Y:S01]  /*0190*/  STG.E desc[UR4][R8.64], R13 ;  /* 0x0000000d08007986 */ /* 0x000fe2000c101904 */
[----:B------:R-:W-:Y:S05]  /*01a0*/  EXIT ;  /* 0x000000000000794d */ /* 0x000fea0003800000 */
.L_x_0:
[----:B------:R-:W-:-:S00]  /*01b0*/  BRA `(.L_x_0) ;  /* 0xfffffffc00fc7947 */ /* 0x000fc0000383ffff */
[----:B------:R-:W-:-:S00]  /*01c0*/  NOP ;  /* 0x0000000000007918 */ /* 0x000fc00000000000 */
        /* <DEDUP_REMOVED lines=11> */
.L_x_1:


//--------------------- .nv.constant0.triton_poi_fused_relu_3 --------------------------
	.section	.nv.constant0.triton_poi_fused_relu_3,"a",@progbits
	.sectionflags	@""
	.align	4
.nv.constant0.triton_poi_fused_relu_3:
	.zero		564
